//
// Generated by NVIDIA NVVM Compiler
//
// Compiler Build ID: CL-36424714
// Cuda compilation tools, release 13.0, V13.0.88
// Based on NVVM 20.0.0
//

.version 9.0
.target sm_100
.address_size 64

	// .globl	_Z12find_indicesPKiiS0_iPiS0_b

.visible .entry _Z12find_indicesPKiiS0_iPiS0_b(
	.param .u64 .ptr .align 1 _Z12find_indicesPKiiS0_iPiS0_b_param_0,
	.param .u32 _Z12find_indicesPKiiS0_iPiS0_b_param_1,
	.param .u64 .ptr .align 1 _Z12find_indicesPKiiS0_iPiS0_b_param_2,
	.param .u32 _Z12find_indicesPKiiS0_iPiS0_b_param_3,
	.param .u64 .ptr .align 1 _Z12find_indicesPKiiS0_iPiS0_b_param_4,
	.param .u64 .ptr .align 1 _Z12find_indicesPKiiS0_iPiS0_b_param_5,
	.param .u8 _Z12find_indicesPKiiS0_iPiS0_b_param_6
)
{
	.reg .pred 	%p<15>;
	.reg .b16 	%rs<2>;
	.reg .b32 	%r<55>;
	.reg .b64 	%rd<29>;
	.reg .b64 	%fd<7>;

	ld.param.u64 	%rd5, [_Z12find_indicesPKiiS0_iPiS0_b_param_0];
	ld.param.u32 	%r23, [_Z12find_indicesPKiiS0_iPiS0_b_param_1];
	ld.param.u64 	%rd6, [_Z12find_indicesPKiiS0_iPiS0_b_param_2];
	ld.param.u32 	%r24, [_Z12find_indicesPKiiS0_iPiS0_b_param_3];
	ld.param.u64 	%rd7, [_Z12find_indicesPKiiS0_iPiS0_b_param_4];
	ld.param.u64 	%rd8, [_Z12find_indicesPKiiS0_iPiS0_b_param_5];
	ld.param.s8 	%rs1, [_Z12find_indicesPKiiS0_iPiS0_b_param_6];
	cvta.to.global.u64 	%rd1, %rd7;
	cvta.to.global.u64 	%rd2, %rd8;
	cvta.to.global.u64 	%rd3, %rd5;
	cvta.to.global.u64 	%rd4, %rd6;
	mov.u32 	%r25, %ctaid.x;
	mov.u32 	%r26, %ntid.x;
	mov.u32 	%r27, %tid.x;
	mad.lo.s32 	%r1, %r25, %r26, %r27;
	setp.ge.s32 	%p1, %r1, %r24;
	@%p1 bra 	$L__BB0_16;
	setp.eq.s16 	%p2, %rs1, 0;
	@%p2 bra 	$L__BB0_11;
	mul.wide.s32 	%rd9, %r1, 4;
	add.s64 	%rd10, %rd4, %rd9;
	ld.global.nc.u32 	%r2, [%rd10];
	setp.lt.s32 	%p3, %r23, 1;
	mov.b32 	%r28, -1;
	mov.u32 	%r51, %r28;
	@%p3 bra 	$L__BB0_10;
	add.s32 	%r49, %r23, -1;
	mov.b32 	%r50, 0;
$L__BB0_4:
	mul.wide.s32 	%rd11, %r50, 4;
	add.s64 	%rd12, %rd3, %rd11;
	ld.global.nc.u32 	%r6, [%rd12];
	setp.lt.s32 	%p4, %r2, %r6;
	mov.u32 	%r51, %r28;
	@%p4 bra 	$L__BB0_10;
	mul.wide.s32 	%rd13, %r49, 4;
	add.s64 	%rd14, %rd3, %rd13;
	ld.global.nc.u32 	%r7, [%rd14];
	setp.gt.s32 	%p5, %r2, %r7;
	mov.u32 	%r51, %r28;
	@%p5 bra 	$L__BB0_10;
	setp.ne.s32 	%p6, %r49, %r50;
	@%p6 bra 	$L__BB0_8;
	setp.eq.s32 	%p10, %r2, %r6;
	selp.b32 	%r51, %r49, -1, %p10;
	bra.uni 	$L__BB0_10;
$L__BB0_8:
	cvt.rn.f64.s32 	%fd1, %r50;
	sub.s32 	%r32, %r49, %r50;
	cvt.rn.f64.s32 	%fd2, %r32;
	sub.s32 	%r33, %r7, %r6;
	cvt.rn.f64.s32 	%fd3, %r33;
	div.rn.f64 	%fd4, %fd2, %fd3;
	sub.s32 	%r34, %r2, %r6;
	cvt.rn.f64.s32 	%fd5, %r34;
	fma.rn.f64 	%fd6, %fd4, %fd5, %fd1;
	cvt.rzi.s32.f64 	%r51, %fd6;
	mul.wide.s32 	%rd15, %r51, 4;
	add.s64 	%rd16, %rd3, %rd15;
	ld.global.nc.u32 	%r10, [%rd16];
	setp.eq.s32 	%p7, %r10, %r2;
	@%p7 bra 	$L__BB0_10;
	setp.lt.s32 	%p8, %r10, %r2;
	add.s32 	%r36, %r51, 1;
	add.s32 	%r37, %r51, -1;
	selp.b32 	%r50, %r36, %r50, %p8;
	selp.b32 	%r49, %r49, %r37, %p8;
	setp.le.s32 	%p9, %r50, %r49;
	mov.u32 	%r51, %r28;
	@%p9 bra 	$L__BB0_4;
$L__BB0_10:
	add.s64 	%rd18, %rd2, %rd9;
	ld.global.nc.u32 	%r38, [%rd18];
	mul.wide.s32 	%rd19, %r38, 4;
	add.s64 	%rd20, %rd1, %rd19;
	st.global.u32 	[%rd20], %r51;
	bra.uni 	$L__BB0_16;
$L__BB0_11:
	mul.wide.s32 	%rd21, %r1, 4;
	add.s64 	%rd22, %rd4, %rd21;
	ld.global.nc.u32 	%r14, [%rd22];
	setp.lt.s32 	%p11, %r23, 1;
	mov.b32 	%r39, -1;
	mov.u32 	%r54, %r39;
	@%p11 bra 	$L__BB0_15;
	add.s32 	%r52, %r23, -1;
	mov.b32 	%r53, 0;
$L__BB0_13:
	sub.s32 	%r41, %r52, %r53;
	shr.u32 	%r42, %r41, 31;
	add.s32 	%r43, %r41, %r42;
	shr.s32 	%r44, %r43, 1;
	add.s32 	%r54, %r44, %r53;
	mul.wide.s32 	%rd23, %r54, 4;
	add.s64 	%rd24, %rd3, %rd23;
	ld.global.nc.u32 	%r19, [%rd24];
	setp.eq.s32 	%p12, %r19, %r14;
	@%p12 bra 	$L__BB0_15;
	setp.lt.s32 	%p13, %r19, %r14;
	add.s32 	%r46, %r54, 1;
	add.s32 	%r47, %r54, -1;
	selp.b32 	%r53, %r46, %r53, %p13;
	selp.b32 	%r52, %r52, %r47, %p13;
	setp.le.s32 	%p14, %r53, %r52;
	mov.u32 	%r54, %r39;
	@%p14 bra 	$L__BB0_13;
$L__BB0_15:
	add.s64 	%rd26, %rd2, %rd21;
	ld.global.nc.u32 	%r48, [%rd26];
	mul.wide.s32 	%rd27, %r48, 4;
	add.s64 	%rd28, %rd1, %rd27;
	st.global.u32 	[%rd28], %r54;
$L__BB0_16:
	ret;

}


// ===== COMPILED SASS (sm_100) =====

	.target	sm_100

	.elftype	@"ET_EXEC"


//--------------------- .note.nv.tkinfo           --------------------------
	.section	.note.nv.tkinfo,"",@"SHT_NOTE"
	.sectionflags	@"SHF_NOTE_NV_TKINFO"
	.tkinfo
        /*0018*/ 	.word	0x00000002
        /*0030*/ 	.string	""
        /*0030*/ 	.string	"ptxas"
        /*0030*/ 	.string	"Cuda compilation tools, release 13.0, V13.0.88"
        /*0030*/ 	.string	"Build cuda_13.0.r13.0/compiler.36424714_0"
        /*0030*/ 	.string	"-arch sm_100 -m 64 "



//--------------------- .note.nv.cuinfo           --------------------------
	.section	.note.nv.cuinfo,"",@"SHT_NOTE"
	.sectionflags	@"SHF_NOTE_NV_CUINFO"
        /*0018*/ 	.short	0x0002
        /*001a*/ 	.short	0x0064
        /*001c*/ 	.short	0x0082
	.zero		2


//--------------------- .nv.info                  --------------------------
	.section	.nv.info,"",@"SHT_CUDA_INFO"
	.align	4


	//----- nvinfo : EIATTR_REGCOUNT
	.align		4
        /*0000*/ 	.byte	0x04, 0x2f
        /*0002*/ 	.short	(.L_1 - .L_0)
	.align		4
.L_0:
        /*0004*/ 	.word	index@(_Z12find_indicesPKiiS0_iPiS0_b)
        /*0008*/ 	.word	0x00000020


	//----- nvinfo : EIATTR_FRAME_SIZE
	.align		4
.L_1:
        /*000c*/ 	.byte	0x04, 0x11
        /*000e*/ 	.short	(.L_3 - .L_2)
	.align		4
.L_2:
        /*0010*/ 	.word	index@($__internal_0_$__cuda_sm20_div_rn_f64_full)
        /*0014*/ 	.word	0x00000000


	//----- nvinfo : EIATTR_FRAME_SIZE
	.align		4
.L_3:
        /*0018*/ 	.byte	0x04, 0x11
        /*001a*/ 	.short	(.L_5 - .L_4)
	.align		4
.L_4:
        /*001c*/ 	.word	index@(_Z12find_indicesPKiiS0_iPiS0_b)
        /*0020*/ 	.word	0x00000000


	//----- nvinfo : EIATTR_MIN_STACK_SIZE
	.align		4
.L_5:
        /*0024*/ 	.byte	0x04, 0x12
        /*0026*/ 	.short	(.L_7 - .L_6)
	.align		4
.L_6:
        /*0028*/ 	.word	index@(_Z12find_indicesPKiiS0_iPiS0_b)
        /*002c*/ 	.word	0x00000000
.L_7:


//--------------------- .nv.compat                --------------------------
	.section	.nv.compat,"",@"SHT_CUDA_COMPAT_INFO"
	.align	4
        /*0000*/ 	.byte	0x02, 0x09, 0x00, 0x00, 0x02, 0x02, 0x01, 0x00, 0x02, 0x05, 0x05, 0x00, 0x03, 0x07, 0x01, 0x01
        /*0010*/ 	.byte	0x02, 0x03, 0x00, 0x00, 0x02, 0x06, 0x01, 0x00, 0x04, 0x0b, 0x08, 0x00, 0x01, 0x00, 0x00, 0x00
        /*0020*/ 	.byte	0x00, 0x00, 0x00, 0x00


//--------------------- .nv.info._Z12find_indicesPKiiS0_iPiS0_b --------------------------
	.section	.nv.info._Z12find_indicesPKiiS0_iPiS0_b,"",@"SHT_CUDA_INFO"
	.sectionflags	@""
	.align	4


	//----- nvinfo : EIATTR_CUDA_API_VERSION
	.align		4
        /*0000*/ 	.byte	0x04, 0x37
        /*0002*/ 	.short	(.L_9 - .L_8)
.L_8:
        /*0004*/ 	.word	0x00000082


	//----- nvinfo : EIATTR_KPARAM_INFO
	.align		4
.L_9:
        /*0008*/ 	.byte	0x04, 0x17
        /*000a*/ 	.short	(.L_11 - .L_10)
.L_10:
        /*000c*/ 	.word	0x00000000
        /*0010*/ 	.short	0x0006
        /*0012*/ 	.short	0x0030
        /*0014*/ 	.byte	0x00, 0xf0, 0x05, 0x00


	//----- nvinfo : EIATTR_KPARAM_INFO
	.align		4
.L_11:
        /*0018*/ 	.byte	0x04, 0x17
        /*001a*/ 	.short	(.L_13 - .L_12)
.L_12:
        /*001c*/ 	.word	0x00000000
        /*0020*/ 	.short	0x0005
        /*0022*/ 	.short	0x0028
        /*0024*/ 	.byte	0x00, 0xf5, 0x21, 0x00


	//----- nvinfo : EIATTR_KPARAM_INFO
	.align		4
.L_13:
        /*0028*/ 	.byte	0x04, 0x17
        /*002a*/ 	.short	(.L_15 - .L_14)
.L_14:
        /*002c*/ 	.word	0x00000000
        /*0030*/ 	.short	0x0004
        /*0032*/ 	.short	0x0020
        /*0034*/ 	.byte	0x00, 0xf5, 0x21, 0x00


	//----- nvinfo : EIATTR_KPARAM_INFO
	.align		4
.L_15:
        /*0038*/ 	.byte	0x04, 0x17
        /*003a*/ 	.short	(.L_17 - .L_16)
.L_16:
        /*003c*/ 	.word	0x00000000
        /*0040*/ 	.short	0x0003
        /*0042*/ 	.short	0x0018
        /*0044*/ 	.byte	0x00, 0xf0, 0x11, 0x00


	//----- nvinfo : EIATTR_KPARAM_INFO
	.align		4
.L_17:
        /*0048*/ 	.byte	0x04, 0x17
        /*004a*/ 	.short	(.L_19 - .L_18)
.L_18:
        /*004c*/ 	.word	0x00000000
        /*0050*/ 	.short	0x0002
        /*0052*/ 	.short	0x0010
        /*0054*/ 	.byte	0x00, 0xf5, 0x21, 0x00


	//----- nvinfo : EIATTR_KPARAM_INFO
	.align		4
.L_19:
        /*0058*/ 	.byte	0x04, 0x17
        /*005a*/ 	.short	(.L_21 - .L_20)
.L_20:
        /*005c*/ 	.word	0x00000000
        /*0060*/ 	.short	0x0001
        /*0062*/ 	.short	0x0008
        /*0064*/ 	.byte	0x00, 0xf0, 0x11, 0x00


	//----- nvinfo : EIATTR_KPARAM_INFO
	.align		4
.L_21:
        /*0068*/ 	.byte	0x04, 0x17
        /*006a*/ 	.short	(.L_23 - .L_22)
.L_22:
        /*006c*/ 	.word	0x00000000
        /*0070*/ 	.short	0x0000
        /*0072*/ 	.short	0x0000
        /*0074*/ 	.byte	0x00, 0xf5, 0x21, 0x00


	//----- nvinfo : EIATTR_SPARSE_MMA_MASK
	.align		4
.L_23:
        /*0078*/ 	.byte	0x03, 0x50
        /*007a*/ 	.short	0x0000


	//----- nvinfo : EIATTR_MAXREG_COUNT
	.align		4
        /*007c*/ 	.byte	0x03, 0x1b
        /*007e*/ 	.short	0x00ff


	//----- nvinfo : EIATTR_MERCURY_ISA_VERSION
	.align		4
        /*0080*/ 	.byte	0x03, 0x5f
        /*0082*/ 	.short	0x0101


	//----- nvinfo : EIATTR_VRC_CTA_INIT_COUNT
	.align		4
        /*0084*/ 	.byte	0x02, 0x4a
	.zero		1
	.zero		1


	//----- nvinfo : EIATTR_EXIT_INSTR_OFFSETS
	.align		4
        /*0088*/ 	.byte	0x04, 0x1c
        /*008a*/ 	.short	(.L_25 - .L_24)


	//   ....[0]....
.L_24:
        /*008c*/ 	.word	0x00000070


	//   ....[1]....
        /*0090*/ 	.word	0x00000570


	//   ....[2]....
        /*0094*/ 	.word	0x000007a0


	//----- nvinfo : EIATTR_CRS_STACK_SIZE
	.align		4
.L_25:
        /*0098*/ 	.byte	0x04, 0x1e
        /*009a*/ 	.short	(.L_27 - .L_26)
.L_26:
        /*009c*/ 	.word	0x00000000


	//----- nvinfo : EIATTR_CBANK_PARAM_SIZE
	.align		4
.L_27:
        /*00a0*/ 	.byte	0x03, 0x19
        /*00a2*/ 	.short	0x0031


	//----- nvinfo : EIATTR_PARAM_CBANK
	.align		4
        /*00a4*/ 	.byte	0x04, 0x0a
        /*00a6*/ 	.short	(.L_29 - .L_28)
	.align		4
.L_28:
        /*00a8*/ 	.word	index@(.nv.constant0._Z12find_indicesPKiiS0_iPiS0_b)
        /*00ac*/ 	.short	0x0380
        /*00ae*/ 	.short	0x0031


	//----- nvinfo : EIATTR_SW_WAR
	.align		4
.L_29:
        /*00b0*/ 	.byte	0x04, 0x36
        /*00b2*/ 	.short	(.L_31 - .L_30)
.L_30:
        /*00b4*/ 	.word	0x00000008
.L_31:


//--------------------- .nv.callgraph             --------------------------
	.section	.nv.callgraph,"",@"SHT_CUDA_CALLGRAPH"
	.align	4
	.sectionentsize	8
	.align		4
        /*0000*/ 	.word	0x00000000
	.align		4
        /*0004*/ 	.word	0xffffffff
	.align		4
        /*0008*/ 	.word	0x00000000
	.align		4
        /*000c*/ 	.word	0xfffffffe
	.align		4
        /*0010*/ 	.word	0x00000000
	.align		4
        /*0014*/ 	.word	0xfffffffd
	.align		4
        /*0018*/ 	.word	0x00000000
	.align		4
        /*001c*/ 	.word	0xfffffffc


//--------------------- .text._Z12find_indicesPKiiS0_iPiS0_b --------------------------
	.section	.text._Z12find_indicesPKiiS0_iPiS0_b,"ax",@progbits
	.align	128
        .global         _Z12find_indicesPKiiS0_iPiS0_b
        .type           _Z12find_indicesPKiiS0_iPiS0_b,@function
        .size           _Z12find_indicesPKiiS0_iPiS0_b,(.L_x_16 - _Z12find_indicesPKiiS0_iPiS0_b)
        .other          _Z12find_indicesPKiiS0_iPiS0_b,@"STO_CUDA_ENTRY STV_DEFAULT"
_Z12find_indicesPKiiS0_iPiS0_b:
.text._Z12find_indicesPKiiS0_iPiS0_b:
[----:B------:R-:W-:Y:S01]  /*0000*/  LDC R1, c[0x0][0x37c] ;  /* 0x0000df00ff017b82 */ /* 0x000fe20000000800 */
[----:B------:R-:W0:Y:S07]  /*0010*/  S2R R3, SR_TID.X ;  /* 0x0000000000037919 */ /* 0x000e2e0000002100 */
[----:B------:R-:W0:Y:S01]  /*0020*/  S2UR UR4, SR_CTAID.X ;  /* 0x00000000000479c3 */ /* 0x000e220000002500 */
[----:B------:R-:W1:Y:S07]  /*0030*/  LDCU UR5, c[0x0][0x398] ;  /* 0x00007300ff0577ac */ /* 0x000e6e0008000800 */
[----:B------:R-:W0:Y:S02]  /*0040*/  LDC R2, c[0x0][0x360] ;  /* 0x0000d800ff027b82 */ /* 0x000e240000000800 */
[----:B0-----:R-:W-:-:S05]  /*0050*/  IMAD R2, R2, UR4, R3 ;  /* 0x0000000402027c24 */ /* 0x001fca000f8e0203 */
[----:B-1----:R-:W-:-:S13]  /*0060*/  ISETP.GE.AND P0, PT, R2, UR5, PT ;  /* 0x0000000502007c0c */ /* 0x002fda000bf06270 */
[----:B------:R-:W-:Y:S05]  /*0070*/  @P0 EXIT ;  /* 0x000000000000094d */ /* 0x000fea0003800000 */
[----:B------:R-:W0:Y:S01]  /*0080*/  LDCU.U8 UR4, c[0x0][0x3b0] ;  /* 0x00007600ff0477ac */ /* 0x000e220008000000 */
[----:B------:R-:W1:Y:S01]  /*0090*/  LDCU.64 UR6, c[0x0][0x358] ;  /* 0x00006b00ff0677ac */ /* 0x000e620008000a00 */
[----:B0-----:R-:W-:-:S04]  /*00a0*/  UPRMT UR4, UR4, 0x8880, URZ ;  /* 0x0000888004047896 */ /* 0x001fc800080000ff */
[----:B------:R-:W-:-:S09]  /*00b0*/  UISETP.NE.AND UP0, UPT, UR4, URZ, UPT ;  /* 0x000000ff0400728c */ /* 0x000fd2000bf05270 */
[----:B-1----:R-:W-:Y:S05]  /*00c0*/  BRA.U !UP0, `(.L_x_0) ;  /* 0x00000005082c7547 */ /* 0x002fea000b800000 */
[----:B------:R-:W0:Y:S01]  /*00d0*/  LDCU UR4, c[0x0][0x388] ;  /* 0x00007100ff0477ac */ /* 0x000e220008000800 */
[----:B------:R-:W-:Y:S01]  /*00e0*/  IMAD.MOV.U32 R13, RZ, RZ, -0x1 ;  /* 0xffffffffff0d7424 */ /* 0x000fe200078e00ff */
[----:B0-----:R-:W-:-:S09]  /*00f0*/  UISETP.GE.AND UP0, UPT, UR4, 0x1, UPT ;  /* 0x000000010400788c */ /* 0x001fd2000bf06270 */
[----:B------:R-:W-:Y:S05]  /*0100*/  BRA.U !UP0, `(.L_x_1) ;  /* 0x0000000508007547 */ /* 0x000fea000b800000 */
[----:B------:R-:W0:Y:S08]  /*0110*/  LDC.64 R8, c[0x0][0x390] ;  /* 0x0000e400ff087b82 */ /* 0x000e300000000a00 */
[----:B------:R-:W1:Y:S01]  /*0120*/  LDC.64 R6, c[0x0][0x380] ;  /* 0x0000e000ff067b82 */ /* 0x000e620000000a00 */
[----:B0-----:R-:W-:-:S05]  /*0130*/  IMAD.WIDE R8, R2, 0x4, R8 ;  /* 0x0000000402087825 */ /* 0x001fca00078e0208 */
[----:B------:R0:W5:Y:S01]  /*0140*/  LDG.E.CONSTANT R3, desc[UR6][R8.64] ;  /* 0x0000000608037981 */ /* 0x000162000c1e9900 */
[----:B------:R-:W-:Y:S01]  /*0150*/  UIADD3 UR4, UPT, UPT, UR4, -0x1, URZ ;  /* 0xffffffff04047890 */ /* 0x000fe2000fffe0ff */
[----:B------:R-:W-:Y:S01]  /*0160*/  BSSY.RECONVERGENT B0, `(.L_x_1) ;  /* 0x000003a000007945 */ /* 0x000fe20003800200 */
[----:B------:R-:W-:-:S04]  /*0170*/  IMAD.MOV.U32 R5, RZ, RZ, RZ ;  /* 0x000000ffff057224 */ /* 0x000fc800078e00ff */
[----:B-1----:R-:W-:-:S07]  /*0180*/  IMAD.U32 R4, RZ, RZ, UR4 ;  /* 0x00000004ff047e24 */ /* 0x002fce000f8e00ff */
.L_x_6:
[----:B------:R-:W-:-:S06]  /*0190*/  IMAD.WIDE R24, R5, 0x4, R6 ;  /* 0x0000000405187825 */ /* 0x000fcc00078e0206 */
[----:B------:R-:W2:Y:S01]  /*01a0*/  LDG.E.CONSTANT R24, desc[UR6][R24.64] ;  /* 0x0000000618187981 */ /* 0x000ea2000c1e9900 */
[----:B------:R-:W-:Y:S01]  /*01b0*/  IMAD.MOV.U32 R13, RZ, RZ, -0x1 ;  /* 0xffffffffff0d7424 */ /* 0x000fe200078e00ff */
[----:B--2--5:R-:W-:-:S13]  /*01c0*/  ISETP.GE.AND P0, PT, R3, R24, PT ;  /* 0x000000180300720c */ /* 0x024fda0003f06270 */
[----:B------:R-:W-:Y:S05]  /*01d0*/  @!P0 BRA `(.L_x_2) ;  /* 0x0000000000c88947 */ /* 0x000fea0003800000 */
[----:B0-----:R-:W-:-:S06]  /*01e0*/  IMAD.WIDE R8, R4, 0x4, R6 ;  /* 0x0000000404087825 */ /* 0x001fcc00078e0206 */
[----:B------:R-:W2:Y:S01]  /*01f0*/  LDG.E.CONSTANT R8, desc[UR6][R8.64] ;  /* 0x0000000608087981 */ /* 0x000ea2000c1e9900 */
[----:B------:R-:W-:Y:S01]  /*0200*/  IMAD.MOV.U32 R13, RZ, RZ, -0x1 ;  /* 0xffffffffff0d7424 */ /* 0x000fe200078e00ff */
[----:B--2---:R-:W-:-:S13]  /*0210*/  ISETP.GT.AND P0, PT, R3, R8, PT ;  /* 0x000000080300720c */ /* 0x004fda0003f04270 */
[----:B------:R-:W-:Y:S05]  /*0220*/  @P0 BRA `(.L_x_2) ;  /* 0x0000000000b40947 */ /* 0x000fea0003800000 */
[----:B------:R-:W-:-:S13]  /*0230*/  ISETP.NE.AND P0, PT, R4, R5, PT ;  /* 0x000000050400720c */ /* 0x000fda0003f05270 */
[----:B------:R-:W-:Y:S05]  /*0240*/  @!P0 BRA `(.L_x_3) ;  /* 0x0000000000a48947 */ /* 0x000fea0003800000 */
[----:B------:R-:W-:Y:S01]  /*0250*/  IMAD.IADD R28, R8, 0x1, -R24 ;  /* 0x00000001081c7824 */ /* 0x000fe200078e0a18 */
[----:B------:R-:W-:Y:S01]  /*0260*/  BSSY.RECONVERGENT B1, `(.L_x_4) ;  /* 0x0000017000017945 */ /* 0x000fe20003800200 */
[----:B------:R-:W-:Y:S02]  /*0270*/  IMAD.MOV.U32 R8, RZ, RZ, 0x1 ;  /* 0x00000001ff087424 */ /* 0x000fe400078e00ff */
[----:B------:R-:W-:Y:S02]  /*0280*/  IMAD.IADD R14, R4, 0x1, -R5 ;  /* 0x00000001040e7824 */ /* 0x000fe400078e0a05 */
[----:B------:R-:W0:Y:S08]  /*0290*/  I2F.F64 R28, R28 ;  /* 0x0000001c001c7312 */ /* 0x000e300000201c00 */
[----:B------:R-:W1:Y:S08]  /*02a0*/  I2F.F64 R14, R14 ;  /* 0x0000000e000e7312 */ /* 0x000e700000201c00 */
[----:B0-----:R-:W0:Y:S01]  /*02b0*/  MUFU.RCP64H R9, R29 ;  /* 0x0000001d00097308 */ /* 0x001e220000001800 */
[----:B-1----:R-:W-:Y:S01]  /*02c0*/  FSETP.GEU.AND P1, PT, |R15|, 6.5827683646048100446e-37, PT ;  /* 0x036000000f00780b */ /* 0x002fe20003f2e200 */
[----:B0-----:R-:W-:-:S08]  /*02d0*/  DFMA R10, -R28, R8, 1 ;  /* 0x3ff000001c0a742b */ /* 0x001fd00000000108 */
[----:B------:R-:W-:-:S08]  /*02e0*/  DFMA R10, R10, R10, R10 ;  /* 0x0000000a0a0a722b */ /* 0x000fd0000000000a */
[----:B------:R-:W-:-:S08]  /*02f0*/  DFMA R10, R8, R10, R8 ;  /* 0x0000000a080a722b */ /* 0x000fd00000000008 */
[----:B------:R-:W-:-:S08]  /*0300*/  DFMA R8, -R28, R10, 1 ;  /* 0x3ff000001c08742b */ /* 0x000fd0000000010a */
[----:B------:R-:W-:-:S08]  /*0310*/  DFMA R8, R10, R8, R10 ;  /* 0x000000080a08722b */ /* 0x000fd0000000000a */
[----:B------:R-:W-:-:S08]  /*0320*/  DMUL R10, R14, R8 ;  /* 0x000000080e0a7228 */ /* 0x000fd00000000000 */
[----:B------:R-:W-:-:S08]  /*0330*/  DFMA R12, -R28, R10, R14 ;  /* 0x0000000a1c0c722b */ /* 0x000fd0000000010e */
[----:B------:R-:W-:Y:S01]  /*0340*/  DFMA R10, R8, R12, R10 ;  /* 0x0000000c080a722b */ /* 0x000fe2000000000a */
[----:B------:R0:W1:Y:S09]  /*0350*/  I2F.F64 R8, R5 ;  /* 0x0000000500087312 */ /* 0x0000720000201c00 */
[----:B------:R-:W-:-:S05]  /*0360*/  FFMA R0, RZ, R29, R11 ;  /* 0x0000001dff007223 */ /* 0x000fca000000000b */
[----:B------:R-:W-:-:S13]  /*0370*/  FSETP.GT.AND P0, PT, |R0|, 1.469367938527859385e-39, PT ;  /* 0x001000000000780b */ /* 0x000fda0003f04200 */
[----:B01----:R-:W-:Y:S05]  /*0380*/  @P0 BRA P1, `(.L_x_5) ;  /* 0x0000000000100947 */ /* 0x003fea0000800000 */
[----:B------:R-:W-:-:S07]  /*0390*/  MOV R0, 0x3b0 ;  /* 0x000003b000007802 */ /* 0x000fce0000000f00 */
[----:B------:R-:W-:Y:S05]  /*03a0*/  CALL.REL.NOINC `($__internal_0_$__cuda_sm20_div_rn_f64_full) ;  /* 0x0000000400007944 */ /* 0x000fea0003c00000 */
[----:B------:R-:W-:Y:S02]  /*03b0*/  IMAD.MOV.U32 R10, RZ, RZ, R18 ;  /* 0x000000ffff0a7224 */ /* 0x000fe400078e0012 */
[----:B------:R-:W-:-:S07]  /*03c0*/  IMAD.MOV.U32 R11, RZ, RZ, R19 ;  /* 0x000000ffff0b7224 */ /* 0x000fce00078e0013 */
.L_x_5:
[----:B------:R-:W-:Y:S05]  /*03d0*/  BSYNC.RECONVERGENT B1 ;  /* 0x0000000000017941 */ /* 0x000fea0003800200 */
.L_x_4:
[----:B------:R-:W-:-:S06]  /*03e0*/  IMAD.IADD R12, R3, 0x1, -R24 ;  /* 0x00000001030c7824 */ /* 0x000fcc00078e0a18 */
[----:B------:R-:W0:Y:S02]  /*03f0*/  I2F.F64 R12, R12 ;  /* 0x0000000c000c7312 */ /* 0x000e240000201c00 */
[----:B0-----:R-:W-:-:S06]  /*0400*/  DFMA R8, R12, R10, R8 ;  /* 0x0000000a0c08722b */ /* 0x001fcc0000000008 */
[----:B------:R-:W0:Y:S02]  /*0410*/  F2I.F64.TRUNC R13, R8 ;  /* 0x00000008000d7311 */ /* 0x000e24000030d100 */
[----:B0-----:R-:W-:-:S06]  /*0420*/  IMAD.WIDE R10, R13, 0x4, R6 ;  /* 0x000000040d0a7825 */ /* 0x001fcc00078e0206 */
[----:B------:R-:W2:Y:S02]  /*0430*/  LDG.E.CONSTANT R10, desc[UR6][R10.64] ;  /* 0x000000060a0a7981 */ /* 0x000ea4000c1e9900 */
[----:B--2---:R-:W-:-:S13]  /*0440*/  ISETP.NE.AND P0, PT, R10, R3, PT ;  /* 0x000000030a00720c */ /* 0x004fda0003f05270 */
[----:B------:R-:W-:Y:S05]  /*0450*/  @!P0 BRA `(.L_x_2) ;  /* 0x0000000000288947 */ /* 0x000fea0003800000 */
[----:B------:R-:W-:Y:S01]  /*0460*/  ISETP.GE.AND P0, PT, R10, R3, PT ;  /* 0x000000030a00720c */ /* 0x000fe20003f06270 */
[----:B------:R-:W-:-:S05]  /*0470*/  VIADD R9, R13, 0xffffffff ;  /* 0xffffffff0d097836 */ /* 0x000fca0000000000 */
[----:B------:R-:W-:-:S07]  /*0480*/  SEL R4, R4, R9, !P0 ;  /* 0x0000000904047207 */ /* 0x000fce0004000000 */
[----:B------:R-:W-:-:S05]  /*0490*/  @!P0 VIADD R5, R13, 0x1 ;  /* 0x000000010d058836 */ /* 0x000fca0000000000 */
[----:B------:R-:W-:-:S13]  /*04a0*/  ISETP.GT.AND P0, PT, R5, R4, PT ;  /* 0x000000040500720c */ /* 0x000fda0003f04270 */
[----:B------:R-:W-:Y:S05]  /*04b0*/  @!P0 BRA `(.L_x_6) ;  /* 0xfffffffc00348947 */ /* 0x000fea000383ffff */
[----:B------:R-:W-:Y:S01]  /*04c0*/  IMAD.MOV.U32 R13, RZ, RZ, -0x1 ;  /* 0xffffffffff0d7424 */ /* 0x000fe200078e00ff */
[----:B------:R-:W-:Y:S06]  /*04d0*/  BRA `(.L_x_2) ;  /* 0x0000000000087947 */ /* 0x000fec0003800000 */
.L_x_3:
[----:B------:R-:W-:-:S04]  /*04e0*/  ISETP.NE.AND P0, PT, R3, R24, PT ;  /* 0x000000180300720c */ /* 0x000fc80003f05270 */
[----:B------:R-:W-:-:S09]  /*04f0*/  SEL R13, R4, 0xffffffff, !P0 ;  /* 0xffffffff040d7807 */ /* 0x000fd20004000000 */
.L_x_2:
[----:B------:R-:W-:Y:S05]  /*0500*/  BSYNC.RECONVERGENT B0 ;  /* 0x0000000000007941 */ /* 0x000fea0003800200 */
.L_x_1:
[----:B------:R-:W1:Y:S02]  /*0510*/  LDC.64 R4, c[0x0][0x3a8] ;  /* 0x0000ea00ff047b82 */ /* 0x000e640000000a00 */
[----:B-1----:R-:W-:-:S06]  /*0520*/  IMAD.WIDE R2, R2, 0x4, R4 ;  /* 0x0000000402027825 */ /* 0x002fcc00078e0204 */
[----:B------:R-:W1:Y:S01]  /*0530*/  LDC.64 R4, c[0x0][0x3a0] ;  /* 0x0000e800ff047b82 */ /* 0x000e620000000a00 */
[----:B------:R-:W1:Y:S02]  /*0540*/  LDG.E.CONSTANT R3, desc[UR6][R2.64] ;  /* 0x0000000602037981 */ /* 0x000e64000c1e9900 */
[----:B-1----:R-:W-:-:S05]  /*0550*/  IMAD.WIDE R4, R3, 0x4, R4 ;  /* 0x0000000403047825 */ /* 0x002fca00078e0204 */
[----:B------:R-:W-:Y:S01]  /*0560*/  STG.E desc[UR6][R4.64], R13 ;  /* 0x0000000d04007986 */ /* 0x000fe2000c101906 */
[----:B------:R-:W-:Y:S05]  /*0570*/  EXIT ;  /* 0x000000000000794d */ /* 0x000fea0003800000 */
.L_x_0:
        /* <DEDUP_REMOVED lines=11> */
[----:B-1----:R-:W-:-:S07]  /*0630*/  MOV R0, UR4 ;  /* 0x0000000400007c02 */ /* 0x002fce0008000f00 */
.L_x_9:
[----:B------:R-:W-:-:S04]  /*0640*/  IMAD.MOV.U32 R8, RZ, RZ, R0 ;  /* 0x000000ffff087224 */ /* 0x000fc800078e0000 */
[----:B------:R-:W-:-:S05]  /*0650*/  IMAD.IADD R0, R8, 0x1, -R3 ;  /* 0x0000000108007824 */ /* 0x000fca00078e0a03 */
[----:B------:R-:W-:-:S04]  /*0660*/  LEA.HI R0, R0, R0, RZ, 0x1 ;  /* 0x0000000000007211 */ /* 0x000fc800078f08ff */
[----:B------:R-:W-:-:S05]  /*0670*/  LEA.HI.SX32 R9, R0, R3, 0x1f ;  /* 0x0000000300097211 */ /* 0x000fca00078ffaff */
[----:B0-----:R-:W-:-:S06]  /*0680*/  IMAD.WIDE R4, R9, 0x4, R6 ;  /* 0x0000000409047825 */ /* 0x001fcc00078e0206 */
[----:B------:R-:W2:Y:S02]  /*0690*/  LDG.E.CONSTANT R4, desc[UR6][R4.64] ;  /* 0x0000000604047981 */ /* 0x000ea4000c1e9900 */
[----:B--2--5:R-:W-:-:S13]  /*06a0*/  ISETP.NE.AND P0, PT, R4, R11, PT ;  /* 0x0000000b0400720c */ /* 0x024fda0003f05270 */
[----:B------:R-:W-:Y:S05]  /*06b0*/  @!P0 BRA `(.L_x_8) ;  /* 0x00000000001c8947 */ /* 0x000fea0003800000 */
[----:B------:R-:W-:-:S13]  /*06c0*/  ISETP.GE.AND P0, PT, R4, R11, PT ;  /* 0x0000000b0400720c */ /* 0x000fda0003f06270 */
[C---:B------:R-:W-:Y:S02]  /*06d0*/  @!P0 VIADD R3, R9.reuse, 0x1 ;  /* 0x0000000109038836 */ /* 0x040fe40000000000 */
[----:B------:R-:W-:-:S04]  /*06e0*/  @P0 VIADD R8, R9, 0xffffffff ;  /* 0xffffffff09080836 */ /* 0x000fc80000000000 */
[----:B------:R-:W-:Y:S01]  /*06f0*/  IMAD.MOV.U32 R0, RZ, RZ, R8 ;  /* 0x000000ffff007224 */ /* 0x000fe200078e0008 */
[----:B------:R-:W-:-:S13]  /*0700*/  ISETP.GT.AND P0, PT, R3, R8, PT ;  /* 0x000000080300720c */ /* 0x000fda0003f04270 */
[----:B------:R-:W-:Y:S05]  /*0710*/  @!P0 BRA `(.L_x_9) ;  /* 0xfffffffc00c88947 */ /* 0x000fea000383ffff */
[----:B------:R-:W-:-:S07]  /*0720*/  IMAD.MOV.U32 R9, RZ, RZ, -0x1 ;  /* 0xffffffffff097424 */ /* 0x000fce00078e00ff */
.L_x_8:
[----:B------:R-:W-:Y:S05]  /*0730*/  BSYNC.RECONVERGENT B0 ;  /* 0x0000000000007941 */ /* 0x000fea0003800200 */
.L_x_7:
[----:B------:R-:W0:Y:S02]  /*0740*/  LDC.64 R4, c[0x0][0x3a8] ;  /* 0x0000ea00ff047b82 */ /* 0x000e240000000a00 */
[----:B0-----:R-:W-:-:S06]  /*0750*/  IMAD.WIDE R4, R2, 0x4, R4 ;  /* 0x0000000402047825 */ /* 0x001fcc00078e0204 */
[----:B------:R-:W0:Y:S01]  /*0760*/  LDC.64 R2, c[0x0][0x3a0] ;  /* 0x0000e800ff027b82 */ /* 0x000e220000000a00 */
[----:B------:R-:W0:Y:S02]  /*0770*/  LDG.E.CONSTANT R5, desc[UR6][R4.64] ;  /* 0x0000000604057981 */ /* 0x000e24000c1e9900 */
[----:B0-----:R-:W-:-:S05]  /*0780*/  IMAD.WIDE R2, R5, 0x4, R2 ;  /* 0x0000000405027825 */ /* 0x001fca00078e0202 */
[----:B------:R-:W-:Y:S01]  /*0790*/  STG.E desc[UR6][R2.64], R9 ;  /* 0x0000000902007986 */ /* 0x000fe2000c101906 */
[----:B------:R-:W-:Y:S05]  /*07a0*/  EXIT ;  /* 0x000000000000794d */ /* 0x000fea0003800000 */
        .weak           $__internal_0_$__cuda_sm20_div_rn_f64_full
        .type           $__internal_0_$__cuda_sm20_div_rn_f64_full,@function
        .size           $__internal_0_$__cuda_sm20_div_rn_f64_full,(.L_x_16 - $__internal_0_$__cuda_sm20_div_rn_f64_full)
$__internal_0_$__cuda_sm20_div_rn_f64_full:
[C---:B------:R-:W-:Y:S01]  /*07b0*/  FSETP.GEU.AND P0, PT, |R29|.reuse, 1.469367938527859385e-39, PT ;  /* 0x001000001d00780b */ /* 0x040fe20003f0e200 */
[--C-:B------:R-:W-:Y:S01]  /*07c0*/  IMAD.MOV.U32 R12, RZ, RZ, R28.reuse ;  /* 0x000000ffff0c7224 */ /* 0x100fe200078e001c */
[----:B------:R-:W-:Y:S01]  /*07d0*/  LOP3.LUT R10, R29, 0x800fffff, RZ, 0xc0, !PT ;  /* 0x800fffff1d0a7812 */ /* 0x000fe200078ec0ff */
[----:B------:R-:W-:Y:S01]  /*07e0*/  IMAD.MOV.U32 R13, RZ, RZ, R29 ;  /* 0x000000ffff0d7224 */ /* 0x000fe200078e001d */
[C---:B------:R-:W-:Y:S01]  /*07f0*/  FSETP.GEU.AND P2, PT, |R15|.reuse, 1.469367938527859385e-39, PT ;  /* 0x001000000f00780b */ /* 0x040fe20003f4e200 */
[----:B------:R-:W-:Y:S01]  /*0800*/  IMAD.MOV.U32 R16, RZ, RZ, 0x1 ;  /* 0x00000001ff107424 */ /* 0x000fe200078e00ff */
[----:B------:R-:W-:Y:S01]  /*0810*/  LOP3.LUT R11, R10, 0x3ff00000, RZ, 0xfc, !PT ;  /* 0x3ff000000a0b7812 */ /* 0x000fe200078efcff */
[----:B------:R-:W-:Y:S01]  /*0820*/  IMAD.MOV.U32 R10, RZ, RZ, R28 ;  /* 0x000000ffff0a7224 */ /* 0x000fe200078e001c */
[----:B------:R-:W-:Y:S01]  /*0830*/  LOP3.LUT R25, R15, 0x7ff00000, RZ, 0xc0, !PT ;  /* 0x7ff000000f197812 */ /* 0x000fe200078ec0ff */
[----:B------:R-:W-:Y:S01]  /*0840*/  BSSY.RECONVERGENT B2, `(.L_x_10) ;  /* 0x0000050000027945 */ /* 0x000fe20003800200 */
[----:B------:R-:W-:-:S02]  /*0850*/  MOV R26, 0x1ca00000 ;  /* 0x1ca00000001a7802 */ /* 0x000fc40000000f00 */
[----:B------:R-:W-:Y:S01]  /*0860*/  LOP3.LUT R28, R29, 0x7ff00000, RZ, 0xc0, !PT ;  /* 0x7ff000001d1c7812 */ /* 0x000fe200078ec0ff */
[----:B------:R-:W-:-:S03]  /*0870*/  @!P0 DMUL R10, R12, 8.98846567431157953865e+307 ;  /* 0x7fe000000c0a8828 */ /* 0x000fc60000000000 */
[----:B------:R-:W-:Y:S02]  /*0880*/  ISETP.GE.U32.AND P1, PT, R25, R28, PT ;  /* 0x0000001c1900720c */ /* 0x000fe40003f26070 */
[----:B------:R-:W-:Y:S01]  /*0890*/  @!P2 LOP3.LUT R18, R13, 0x7ff00000, RZ, 0xc0, !PT ;  /* 0x7ff000000d12a812 */ /* 0x000fe200078ec0ff */
[----:B------:R-:W0:Y:S03]  /*08a0*/  MUFU.RCP64H R17, R11 ;  /* 0x0000000b00117308 */ /* 0x000e260000001800 */
[----:B------:R-:W-:Y:S02]  /*08b0*/  @!P2 ISETP.GE.U32.AND P3, PT, R25, R18, PT ;  /* 0x000000121900a20c */ /* 0x000fe40003f66070 */
[----:B------:R-:W-:Y:S02]  /*08c0*/  @!P0 LOP3.LUT R28, R11, 0x7ff00000, RZ, 0xc0, !PT ;  /* 0x7ff000000b1c8812 */ /* 0x000fe400078ec0ff */
[----:B------:R-:W-:-:S04]  /*08d0*/  @!P2 SEL R19, R26, 0x63400000, !P3 ;  /* 0x634000001a13a807 */ /* 0x000fc80005800000 */
[----:B------:R-:W-:-:S04]  /*08e0*/  @!P2 LOP3.LUT R22, R19, 0x80000000, R15, 0xf8, !PT ;  /* 0x800000001316a812 */ /* 0x000fc800078ef80f */
[----:B------:R-:W-:Y:S01]  /*08f0*/  @!P2 LOP3.LUT R23, R22, 0x100000, RZ, 0xfc, !PT ;  /* 0x001000001617a812 */ /* 0x000fe200078efcff */
[----:B------:R-:W-:Y:S01]  /*0900*/  @!P2 IMAD.MOV.U32 R22, RZ, RZ, RZ ;  /* 0x000000ffff16a224 */ /* 0x000fe200078e00ff */
[----:B0-----:R-:W-:-:S08]  /*0910*/  DFMA R20, R16, -R10, 1 ;  /* 0x3ff000001014742b */ /* 0x001fd0000000080a */
[----:B------:R-:W-:-:S08]  /*0920*/  DFMA R20, R20, R20, R20 ;  /* 0x000000141414722b */ /* 0x000fd00000000014 */
[----:B------:R-:W-:Y:S01]  /*0930*/  DFMA R20, R16, R20, R16 ;  /* 0x000000141014722b */ /* 0x000fe20000000010 */
[----:B------:R-:W-:Y:S01]  /*0940*/  SEL R17, R26, 0x63400000, !P1 ;  /* 0x634000001a117807 */ /* 0x000fe20004800000 */
[----:B------:R-:W-:-:S03]  /*0950*/  IMAD.MOV.U32 R16, RZ, RZ, R14 ;  /* 0x000000ffff107224 */ /* 0x000fc600078e000e */
[----:B------:R-:W-:-:S03]  /*0960*/  LOP3.LUT R17, R17, 0x800fffff, R15, 0xf8, !PT ;  /* 0x800fffff11117812 */ /* 0x000fc600078ef80f */
[----:B------:R-:W-:-:S03]  /*0970*/  DFMA R18, R20, -R10, 1 ;  /* 0x3ff000001412742b */ /* 0x000fc6000000080a */
[----:B------:R-:W-:-:S05]  /*0980*/  @!P2 DFMA R16, R16, 2, -R22 ;  /* 0x400000001010a82b */ /* 0x000fca0000000816 */
[----:B------:R-:W-:-:S08]  /*0990*/  DFMA R18, R20, R18, R20 ;  /* 0x000000121412722b */ /* 0x000fd00000000014 */
[----:B------:R-:W-:-:S08]  /*09a0*/  DMUL R20, R18, R16 ;  /* 0x0000001012147228 */ /* 0x000fd00000000000 */
[----:B------:R-:W-:-:S08]  /*09b0*/  DFMA R22, R20, -R10, R16 ;  /* 0x8000000a1416722b */ /* 0x000fd00000000010 */
[----:B------:R-:W-:Y:S01]  /*09c0*/  DFMA R22, R18, R22, R20 ;  /* 0x000000161216722b */ /* 0x000fe20000000014 */
[----:B------:R-:W-:Y:S01]  /*09d0*/  IMAD.MOV.U32 R21, RZ, RZ, R25 ;  /* 0x000000ffff157224 */ /* 0x000fe200078e0019 */
[----:B------:R-:W-:-:S05]  /*09e0*/  @!P2 LOP3.LUT R21, R17, 0x7ff00000, RZ, 0xc0, !PT ;  /* 0x7ff000001115a812 */ /* 0x000fca00078ec0ff */
[----:B------:R-:W-:-:S05]  /*09f0*/  VIADD R18, R21, 0xffffffff ;  /* 0xffffffff15127836 */ /* 0x000fca0000000000 */
[----:B------:R-:W-:Y:S01]  /*0a00*/  ISETP.GT.U32.AND P0, PT, R18, 0x7feffffe, PT ;  /* 0x7feffffe1200780c */ /* 0x000fe20003f04070 */
[----:B------:R-:W-:-:S05]  /*0a10*/  VIADD R18, R28, 0xffffffff ;  /* 0xffffffff1c127836 */ /* 0x000fca0000000000 */
[----:B------:R-:W-:-:S13]  /*0a20*/  ISETP.GT.U32.OR P0, PT, R18, 0x7feffffe, P0 ;  /* 0x7feffffe1200780c */ /* 0x000fda0000704470 */
[----:B------:R-:W-:Y:S05]  /*0a30*/  @P0 BRA `(.L_x_11) ;  /* 0x00000000006c0947 */ /* 0x000fea0003800000 */
[----:B------:R-:W-:-:S04]  /*0a40*/  LOP3.LUT R18, R13, 0x7ff00000, RZ, 0xc0, !PT ;  /* 0x7ff000000d127812 */ /* 0x000fc800078ec0ff */
[CC--:B------:R-:W-:Y:S02]  /*0a50*/  VIADDMNMX R14, R25.reuse, -R18.reuse, 0xb9600000, !PT ;  /* 0xb9600000190e7446 */ /* 0x0c0fe40007800912 */
[----:B------:R-:W-:Y:S02]  /*0a60*/  ISETP.GE.U32.AND P0, PT, R25, R18, PT ;  /* 0x000000121900720c */ /* 0x000fe40003f06070 */
[----:B------:R-:W-:Y:S02]  /*0a70*/  VIMNMX R14, PT, PT, R14, 0x46a00000, PT ;  /* 0x46a000000e0e7848 */ /* 0x000fe40003fe0100 */
[----:B------:R-:W-:-:S05]  /*0a80*/  SEL R15, R26, 0x63400000, !P0 ;  /* 0x634000001a0f7807 */ /* 0x000fca0004000000 */
[----:B------:R-:W-:Y:S02]  /*0a90*/  IMAD.IADD R20, R14, 0x1, -R15 ;  /* 0x000000010e147824 */ /* 0x000fe400078e0a0f */
[----:B------:R-:W-:Y:S02]  /*0aa0*/  IMAD.MOV.U32 R14, RZ, RZ, RZ ;  /* 0x000000ffff0e7224 */ /* 0x000fe400078e00ff */
[----:B------:R-:W-:-:S06]  /*0ab0*/  VIADD R15, R20, 0x7fe00000 ;  /* 0x7fe00000140f7836 */ /* 0x000fcc0000000000 */
[----:B------:R-:W-:-:S10]  /*0ac0*/  DMUL R18, R22, R14 ;  /* 0x0000000e16127228 */ /* 0x000fd40000000000 */
[----:B------:R-:W-:-:S13]  /*0ad0*/  FSETP.GTU.AND P0, PT, |R19|, 1.469367938527859385e-39, PT ;  /* 0x001000001300780b */ /* 0x000fda0003f0c200 */
[----:B------:R-:W-:Y:S05]  /*0ae0*/  @P0 BRA `(.L_x_12) ;  /* 0x0000000000940947 */ /* 0x000fea0003800000 */
[----:B------:R-:W-:Y:S01]  /*0af0*/  DFMA R10, R22, -R10, R16 ;  /* 0x8000000a160a722b */ /* 0x000fe20000000010 */
[----:B------:R-:W-:-:S09]  /*0b00*/  IMAD.MOV.U32 R14, RZ, RZ, RZ ;  /* 0x000000ffff0e7224 */ /* 0x000fd200078e00ff */
[C---:B------:R-:W-:Y:S02]  /*0b10*/  FSETP.NEU.AND P0, PT, R11.reuse, RZ, PT ;  /* 0x000000ff0b00720b */ /* 0x040fe40003f0d000 */
[----:B------:R-:W-:-:S04]  /*0b20*/  LOP3.LUT R13, R11, 0x80000000, R13, 0x48, !PT ;  /* 0x800000000b0d7812 */ /* 0x000fc800078e480d */
[----:B------:R-:W-:-:S07]  /*0b30*/  LOP3.LUT R15, R13, R15, RZ, 0xfc, !PT ;  /* 0x0000000f0d0f7212 */ /* 0x000fce00078efcff */
[----:B------:R-:W-:Y:S05]  /*0b40*/  @!P0 BRA `(.L_x_12) ;  /* 0x00000000007c8947 */ /* 0x000fea0003800000 */
[----:B------:R-:W-:Y:S01]  /*0b50*/  IMAD.MOV R11, RZ, RZ, -R20 ;  /* 0x000000ffff0b7224 */ /* 0x000fe200078e0a14 */
[----:B------:R-:W-:Y:S01]  /*0b60*/  MOV R10, RZ ;  /* 0x000000ff000a7202 */ /* 0x000fe20000000f00 */
[----:B------:R-:W-:-:S05]  /*0b70*/  DMUL.RP R14, R22, R14 ;  /* 0x0000000e160e7228 */ /* 0x000fca0000008000 */
[----:B------:R-:W-:-:S05]  /*0b80*/  DFMA R10, R18, -R10, R22 ;  /* 0x8000000a120a722b */ /* 0x000fca0000000016 */
[----:B------:R-:W-:Y:S02]  /*0b90*/  LOP3.LUT R13, R15, R13, RZ, 0x3c, !PT ;  /* 0x0000000d0f0d7212 */ /* 0x000fe400078e3cff */
[----:B------:R-:W-:-:S04]  /*0ba0*/  IADD3 R10, PT, PT, -R20, -0x43300000, RZ ;  /* 0xbcd00000140a7810 */ /* 0x000fc80007ffe1ff */
[----:B------:R-:W-:-:S04]  /*0bb0*/  FSETP.NEU.AND P0, PT, |R11|, R10, PT ;  /* 0x0000000a0b00720b */ /* 0x000fc80003f0d200 */
[----:B------:R-:W-:Y:S02]  /*0bc0*/  FSEL R18, R14, R18, !P0 ;  /* 0x000000120e127208 */ /* 0x000fe40004000000 */
[----:B------:R-:W-:Y:S01]  /*0bd0*/  FSEL R19, R13, R19, !P0 ;  /* 0x000000130d137208 */ /* 0x000fe20004000000 */
[----:B------:R-:W-:Y:S06]  /*0be0*/  BRA `(.L_x_12) ;  /* 0x0000000000547947 */ /* 0x000fec0003800000 */
.L_x_11:
[----:B------:R-:W-:-:S14]  /*0bf0*/  DSETP.NAN.AND P0, PT, R14, R14, PT ;  /* 0x0000000e0e00722a */ /* 0x000fdc0003f08000 */
[----:B------:R-:W-:Y:S05]  /*0c00*/  @P0 BRA `(.L_x_13) ;  /* 0x0000000000440947 */ /* 0x000fea0003800000 */
[----:B------:R-:W-:-:S14]  /*0c10*/  DSETP.NAN.AND P0, PT, R12, R12, PT ;  /* 0x0000000c0c00722a */ /* 0x000fdc0003f08000 */
[----:B------:R-:W-:Y:S05]  /*0c20*/  @P0 BRA `(.L_x_14) ;  /* 0x0000000000300947 */ /* 0x000fea0003800000 */
[----:B------:R-:W-:Y:S01]  /*0c30*/  ISETP.NE.AND P0, PT, R21, R28, PT ;  /* 0x0000001c1500720c */ /* 0x000fe20003f05270 */
[----:B------:R-:W-:Y:S02]  /*0c40*/  IMAD.MOV.U32 R18, RZ, RZ, 0x0 ;  /* 0x00000000ff127424 */ /* 0x000fe400078e00ff */
[----:B------:R-:W-:-:S10]  /*0c50*/  IMAD.MOV.U32 R19, RZ, RZ, -0x80000 ;  /* 0xfff80000ff137424 */ /* 0x000fd400078e00ff */
[----:B------:R-:W-:Y:S05]  /*0c60*/  @!P0 BRA `(.L_x_12) ;  /* 0x0000000000348947 */ /* 0x000fea0003800000 */
[----:B------:R-:W-:Y:S02]  /*0c70*/  ISETP.NE.AND P0, PT, R21, 0x7ff00000, PT ;  /* 0x7ff000001500780c */ /* 0x000fe40003f05270 */
[----:B------:R-:W-:Y:S02]  /*0c80*/  LOP3.LUT R19, R15, 0x80000000, R13, 0x48, !PT ;  /* 0x800000000f137812 */ /* 0x000fe400078e480d */
[----:B------:R-:W-:-:S13]  /*0c90*/  ISETP.EQ.OR P0, PT, R28, RZ, !P0 ;  /* 0x000000ff1c00720c */ /* 0x000fda0004702670 */
[----:B------:R-:W-:Y:S01]  /*0ca0*/  @P0 LOP3.LUT R10, R19, 0x7ff00000, RZ, 0xfc, !PT ;  /* 0x7ff00000130a0812 */ /* 0x000fe200078efcff */
[----:B------:R-:W-:Y:S02]  /*0cb0*/  @!P0 IMAD.MOV.U32 R18, RZ, RZ, RZ ;  /* 0x000000ffff128224 */ /* 0x000fe400078e00ff */
[----:B------:R-:W-:Y:S02]  /*0cc0*/  @P0 IMAD.MOV.U32 R18, RZ, RZ, RZ ;  /* 0x000000ffff120224 */ /* 0x000fe400078e00ff */
[----:B------:R-:W-:Y:S01]  /*0cd0*/  @P0 IMAD.MOV.U32 R19, RZ, RZ, R10 ;  /* 0x000000ffff130224 */ /* 0x000fe200078e000a */
[----:B------:R-:W-:Y:S06]  /*0ce0*/  BRA `(.L_x_12) ;  /* 0x0000000000147947 */ /* 0x000fec0003800000 */
.L_x_14:
[----:B------:R-:W-:Y:S01]  /*0cf0*/  LOP3.LUT R19, R13, 0x80000, RZ, 0xfc, !PT ;  /* 0x000800000d137812 */ /* 0x000fe200078efcff */
[----:B------:R-:W-:Y:S01]  /*0d00*/  IMAD.MOV.U32 R18, RZ, RZ, R12 ;  /* 0x000000ffff127224 */ /* 0x000fe200078e000c */
[----:B------:R-:W-:Y:S06]  /*0d10*/  BRA `(.L_x_12) ;  /* 0x0000000000087947 */ /* 0x000fec0003800000 */
.L_x_13:
[----:B------:R-:W-:Y:S01]  /*0d20*/  LOP3.LUT R19, R15, 0x80000, RZ, 0xfc, !PT ;  /* 0x000800000f137812 */ /* 0x000fe200078efcff */
[----:B------:R-:W-:-:S07]  /*0d30*/  IMAD.MOV.U32 R18, RZ, RZ, R14 ;  /* 0x000000ffff127224 */ /* 0x000fce00078e000e */
.L_x_12:
[----:B------:R-:W-:Y:S05]  /*0d40*/  BSYNC.RECONVERGENT B2 ;  /* 0x0000000000027941 */ /* 0x000fea0003800200 */
.L_x_10:
[----:B------:R-:W-:Y:S02]  /*0d50*/  IMAD.MOV.U32 R10, RZ, RZ, R0 ;  /* 0x000000ffff0a7224 */ /* 0x000fe400078e0000 */
[----:B------:R-:W-:-:S04]  /*0d60*/  IMAD.MOV.U32 R11, RZ, RZ, 0x0 ;  /* 0x00000000ff0b7424 */ /* 0x000fc800078e00ff */
[----:B------:R-:W-:Y:S05]  /*0d70*/  RET.REL.NODEC R10 `(_Z12find_indicesPKiiS0_iPiS0_b) ;  /* 0xfffffff00aa07950 */ /* 0x000fea0003c3ffff */
.L_x_15:
[----:B------:R-:W-:-:S00]  /*0d80*/  BRA `(.L_x_15) ;  /* 0xfffffffc00fc7947 */ /* 0x000fc0000383ffff */
[----:B------:R-:W-:-:S00]  /*0d90*/  NOP ;  /* 0x0000000000007918 */ /* 0x000fc00000000000 */
        /* <DEDUP_REMOVED lines=14> */
.L_x_16:


//--------------------- .nv.shared.reserved.0     --------------------------
	.section	.nv.shared.reserved.0,"aw",@nobits
	.weak		__nv_reservedSMEM_offset_0_alias
	.size		__nv_reservedSMEM_offset_0_alias, 0, 64
	.other		__nv_reservedSMEM_offset_0_alias,@"STO_CUDA_RESERVED_SHARED STV_DEFAULT"
__nv_reservedSMEM_offset_0_alias:
	.zero		0
	.zero		64


//--------------------- .nv.constant0._Z12find_indicesPKiiS0_iPiS0_b --------------------------
	.section	.nv.constant0._Z12find_indicesPKiiS0_iPiS0_b,"a",@progbits
	.sectionflags	@""
	.align	4
.nv.constant0._Z12find_indicesPKiiS0_iPiS0_b:
	.zero		945


//--------------------- SYMBOLS --------------------------

	.type		.nv.reservedSmem.offset0,@object
	.size		.nv.reservedSmem.offset0,0x4
